//
// Generated by NVIDIA NVVM Compiler
//
// Compiler Build ID: CL-36424714
// Cuda compilation tools, release 13.0, V13.0.88
// Based on NVVM 20.0.0
//

.version 9.0
.target sm_100
.address_size 64

	// .globl	_Z7displayv
.extern .func  (.param .b32 func_retval0) vprintf
(
	.param .b64 vprintf_param_0,
	.param .b64 vprintf_param_1
)
;
.global .align 1 .b8 $str[9] = {116, 100, 120, 58, 32, 37, 100, 10};

.visible .entry _Z7displayv()
{
	.local .align 8 .b8 	__local_depot0[8];
	.reg .b64 	%SP;
	.reg .b64 	%SPL;
	.reg .b32 	%r<22>;
	.reg .b64 	%rd<5>;

	mov.u64 	%SPL, __local_depot0;
	cvta.local.u64 	%SP, %SPL;
	add.u64 	%rd1, %SP, 0;
	add.u64 	%rd2, %SPL, 0;
	mov.u32 	%r1, %tid.x;
	mov.u32 	%r2, %tid.y;
	mov.u32 	%r3, %ntid.x;
	mov.u32 	%r4, %tid.z;
	mov.u32 	%r5, %ntid.y;
	mov.u32 	%r6, %ctaid.x;
	mov.u32 	%r7, %ntid.z;
	mov.u32 	%r8, %ctaid.y;
	mov.u32 	%r9, %nctaid.x;
	mul.lo.s32 	%r10, %r7, %r8;
	mov.u32 	%r11, %ctaid.z;
	mov.u32 	%r12, %nctaid.y;
	mul.lo.s32 	%r13, %r7, %r11;
	mul.lo.s32 	%r14, %r13, %r9;
	mad.lo.s32 	%r15, %r7, %r6, %r4;
	mad.lo.s32 	%r16, %r10, %r9, %r15;
	mad.lo.s32 	%r17, %r14, %r12, %r16;
	mad.lo.s32 	%r18, %r17, %r5, %r2;
	mad.lo.s32 	%r19, %r18, %r3, %r1;
	st.local.u32 	[%rd2], %r19;
	mov.u64 	%rd3, $str;
	cvta.global.u64 	%rd4, %rd3;
	{ // callseq 0, 0
	.param .b64 param0;
	st.param.b64 	[param0], %rd4;
	.param .b64 param1;
	st.param.b64 	[param1], %rd1;
	.param .b32 retval0;
	call.uni (retval0), 
	vprintf, 
	(
	param0, 
	param1
	);
	ld.param.b32 	%r20, [retval0];
	} // callseq 0
	ret;

}


// ===== COMPILED SASS (sm_100) =====

	.target	sm_100

	.elftype	@"ET_EXEC"


//--------------------- .note.nv.tkinfo           --------------------------
	.section	.note.nv.tkinfo,"",@"SHT_NOTE"
	.sectionflags	@"SHF_NOTE_NV_TKINFO"
	.tkinfo
        /*0018*/ 	.word	0x00000002
        /*0030*/ 	.string	""
        /*0030*/ 	.string	"ptxas"
        /*0030*/ 	.string	"Cuda compilation tools, release 13.0, V13.0.88"
        /*0030*/ 	.string	"Build cuda_13.0.r13.0/compiler.36424714_0"
        /*0030*/ 	.string	"-arch sm_100 -m 64 "



//--------------------- .note.nv.cuinfo           --------------------------
	.section	.note.nv.cuinfo,"",@"SHT_NOTE"
	.sectionflags	@"SHF_NOTE_NV_CUINFO"
        /*0018*/ 	.short	0x0002
        /*001a*/ 	.short	0x0064
        /*001c*/ 	.short	0x0082
	.zero		2


//--------------------- .nv.info                  --------------------------
	.section	.nv.info,"",@"SHT_CUDA_INFO"
	.align	4


	//----- nvinfo : EIATTR_REGCOUNT
	.align		4
        /*0000*/ 	.byte	0x04, 0x2f
        /*0002*/ 	.short	(.L_2 - .L_1)
	.align		4
.L_1:
        /*0004*/ 	.word	index@(_Z7displayv)
        /*0008*/ 	.word	0x00000018


	//----- nvinfo : EIATTR_FRAME_SIZE
	.align		4
.L_2:
        /*000c*/ 	.byte	0x04, 0x11
        /*000e*/ 	.short	(.L_4 - .L_3)
	.align		4
.L_3:
        /*0010*/ 	.word	index@(_Z7displayv)
        /*0014*/ 	.word	0x00000008


	//----- nvinfo : EIATTR_MIN_STACK_SIZE
	.align		4
.L_4:
        /*0018*/ 	.byte	0x04, 0x12
        /*001a*/ 	.short	(.L_6 - .L_5)
	.align		4
.L_5:
        /*001c*/ 	.word	index@(_Z7displayv)
        /*0020*/ 	.word	0x00000008
.L_6:


//--------------------- .nv.compat                --------------------------
	.section	.nv.compat,"",@"SHT_CUDA_COMPAT_INFO"
	.align	4
        /*0000*/ 	.byte	0x02, 0x09, 0x00, 0x00, 0x02, 0x02, 0x01, 0x00, 0x02, 0x05, 0x05, 0x00, 0x03, 0x07, 0x01, 0x01
        /*0010*/ 	.byte	0x02, 0x03, 0x00, 0x00, 0x02, 0x06, 0x01, 0x00, 0x04, 0x0b, 0x08, 0x00, 0x09, 0x00, 0x00, 0x00
        /*0020*/ 	.byte	0x00, 0x00, 0x00, 0x00


//--------------------- .nv.info._Z7displayv      --------------------------
	.section	.nv.info._Z7displayv,"",@"SHT_CUDA_INFO"
	.sectionflags	@""
	.align	4


	//----- nvinfo : EIATTR_CUDA_API_VERSION
	.align		4
        /*0000*/ 	.byte	0x04, 0x37
        /*0002*/ 	.short	(.L_8 - .L_7)
.L_7:
        /*0004*/ 	.word	0x00000082


	//----- nvinfo : EIATTR_SPARSE_MMA_MASK
	.align		4
.L_8:
        /*0008*/ 	.byte	0x03, 0x50
        /*000a*/ 	.short	0x0000


	//----- nvinfo : EIATTR_MAXREG_COUNT
	.align		4
        /*000c*/ 	.byte	0x03, 0x1b
        /*000e*/ 	.short	0x00ff


	//----- nvinfo : EIATTR_EXTERNS
	.align		4
        /*0010*/ 	.byte	0x04, 0x0f
        /*0012*/ 	.short	(.L_10 - .L_9)


	//   ....[0]....
	.align		4
.L_9:
        /*0014*/ 	.word	index@(vprintf)


	//----- nvinfo : EIATTR_MERCURY_ISA_VERSION
	.align		4
.L_10:
        /*0018*/ 	.byte	0x03, 0x5f
        /*001a*/ 	.short	0x0101


	//----- nvinfo : EIATTR_VRC_CTA_INIT_COUNT
	.align		4
        /*001c*/ 	.byte	0x02, 0x4a
	.zero		1
	.zero		1


	//----- nvinfo : EIATTR_SYSCALL_OFFSETS
	.align		4
        /*0020*/ 	.byte	0x04, 0x46
        /*0022*/ 	.short	(.L_12 - .L_11)


	//   ....[0]....
.L_11:
        /*0024*/ 	.word	0x000001f0


	//----- nvinfo : EIATTR_EXIT_INSTR_OFFSETS
	.align		4
.L_12:
        /*0028*/ 	.byte	0x04, 0x1c
        /*002a*/ 	.short	(.L_14 - .L_13)


	//   ....[0]....
.L_13:
        /*002c*/ 	.word	0x00000200


	//----- nvinfo : EIATTR_SW_WAR
	.align		4
.L_14:
        /*0030*/ 	.byte	0x04, 0x36
        /*0032*/ 	.short	(.L_16 - .L_15)
.L_15:
        /*0034*/ 	.word	0x00000008
.L_16:


//--------------------- .nv.callgraph             --------------------------
	.section	.nv.callgraph,"",@"SHT_CUDA_CALLGRAPH"
	.align	4
	.sectionentsize	8
	.align		4
        /*0000*/ 	.word	0x00000000
	.align		4
        /*0004*/ 	.word	0xffffffff
	.align		4
        /*0008*/ 	.word	index@(_Z7displayv)
	.align		4
        /*000c*/ 	.word	index@(vprintf)
	.align		4
        /*0010*/ 	.word	0x00000000
	.align		4
        /*0014*/ 	.word	0xfffffffe
	.align		4
        /*0018*/ 	.word	0x00000000
	.align		4
        /*001c*/ 	.word	0xfffffffd
	.align		4
        /*0020*/ 	.word	0x00000000
	.align		4
        /*0024*/ 	.word	0xfffffffc


//--------------------- .nv.constant4             --------------------------
	.section	.nv.constant4,"a",@progbits
	.align	8
	.align		8
.nv.constant4:
        /*0000*/ 	.dword	vprintf
	.align		8
        /*0008*/ 	.dword	$str


//--------------------- .text._Z7displayv         --------------------------
	.section	.text._Z7displayv,"ax",@progbits
	.align	128
        .global         _Z7displayv
        .type           _Z7displayv,@function
        .size           _Z7displayv,(.L_x_2 - _Z7displayv)
        .other          _Z7displayv,@"STO_CUDA_ENTRY STV_DEFAULT"
_Z7displayv:
.text._Z7displayv:
[----:B------:R-:W0:Y:S01]  /*0000*/  LDC R1, c[0x0][0x37c] ;  /* 0x0000df00ff017b82 */ /* 0x000e220000000800 */
[----:B------:R-:W1:Y:S01]  /*0010*/  S2R R0, SR_TID.Z ;  /* 0x0000000000007919 */ /* 0x000e620000002300 */
[----:B------:R-:W2:Y:S06]  /*0020*/  LDCU UR5, c[0x0][0x2fc] ;  /* 0x00005f80ff0577ac */ /* 0x000eac0008000800 */
[----:B------:R-:W1:Y:S01]  /*0030*/  S2UR UR7, SR_CTAID.X ;  /* 0x00000000000779c3 */ /* 0x000e620000002500 */
[----:B------:R-:W-:Y:S01]  /*0040*/  MOV R2, 0x0 ;  /* 0x0000000000027802 */ /* 0x000fe20000000f00 */
[----:B------:R-:W3:Y:S01]  /*0050*/  S2R R7, SR_TID.Y ;  /* 0x0000000000077919 */ /* 0x000ee20000002200 */
[----:B------:R-:W4:Y:S01]  /*0060*/  LDCU UR6, c[0x0][0x360] ;  /* 0x00006c00ff0677ac */ /* 0x000f220008000800 */
[----:B0-----:R-:W-:Y:S01]  /*0070*/  IADD3 R1, PT, PT, R1, -0x8, RZ ;  /* 0xfffffff801017810 */ /* 0x001fe20007ffe0ff */
[----:B------:R-:W4:Y:S01]  /*0080*/  S2R R5, SR_TID.X ;  /* 0x0000000000057919 */ /* 0x000f220000002100 */
[----:B------:R-:W3:Y:S02]  /*0090*/  LDCU UR4, c[0x0][0x364] ;  /* 0x00006c80ff0477ac */ /* 0x000ee40008000800 */
[----:B------:R-:W1:Y:S01]  /*00a0*/  LDC R3, c[0x0][0x368] ;  /* 0x0000da00ff037b82 */ /* 0x000e620000000800 */
[----:B------:R-:W0:Y:S01]  /*00b0*/  LDCU UR9, c[0x0][0x370] ;  /* 0x00006e00ff0977ac */ /* 0x000e220008000800 */
[----:B------:R-:W5:Y:S06]  /*00c0*/  LDCU UR11, c[0x0][0x374] ;  /* 0x00006e80ff0b77ac */ /* 0x000f6c0008000800 */
[----:B------:R-:W2:Y:S08]  /*00d0*/  S2UR UR8, SR_CTAID.Y ;  /* 0x00000000000879c3 */ /* 0x000eb00000002600 */
[----:B------:R-:W3:Y:S01]  /*00e0*/  S2UR UR10, SR_CTAID.Z ;  /* 0x00000000000a79c3 */ /* 0x000ee20000002700 */
[----:B-1----:R-:W-:-:S02]  /*00f0*/  IMAD R0, R3, UR7, R0 ;  /* 0x0000000703007c24 */ /* 0x002fc4000f8e0200 */
[----:B0-----:R-:W-:-:S04]  /*0100*/  IMAD R9, R3, UR9, RZ ;  /* 0x0000000903097c24 */ /* 0x001fc8000f8e02ff */
[C---:B--2---:R-:W-:Y:S02]  /*0110*/  IMAD R3, R9.reuse, UR8, R0 ;  /* 0x0000000809037c24 */ /* 0x044fe4000f8e0200 */
[----:B---3--:R-:W-:-:S04]  /*0120*/  IMAD R0, R9, UR10, RZ ;  /* 0x0000000a09007c24 */ /* 0x008fc8000f8e02ff */
[----:B-----5:R-:W-:Y:S02]  /*0130*/  IMAD R0, R0, UR11, R3 ;  /* 0x0000000b00007c24 */ /* 0x020fe4000f8e0203 */
[----:B------:R-:W0:Y:S02]  /*0140*/  LDC.64 R2, c[0x4][R2] ;  /* 0x0100000002027b82 */ /* 0x000e240000000a00 */
[----:B------:R-:W-:Y:S01]  /*0150*/  IMAD R0, R0, UR4, R7 ;  /* 0x0000000400007c24 */ /* 0x000fe2000f8e0207 */
[----:B------:R-:W1:Y:S03]  /*0160*/  LDCU UR4, c[0x0][0x2f8] ;  /* 0x00005f00ff0477ac */ /* 0x000e660008000800 */
[----:B----4-:R-:W-:Y:S01]  /*0170*/  IMAD R0, R0, UR6, R5 ;  /* 0x0000000600007c24 */ /* 0x010fe2000f8e0205 */
[----:B------:R-:W2:Y:S04]  /*0180*/  LDCU.64 UR6, c[0x4][0x8] ;  /* 0x01000100ff0677ac */ /* 0x000ea80008000a00 */
[----:B------:R3:W-:Y:S01]  /*0190*/  STL [R1], R0 ;  /* 0x0000000001007387 */ /* 0x0007e20000100800 */
[----:B-1----:R-:W-:-:S02]  /*01a0*/  IADD3 R6, P0, PT, R1, UR4, RZ ;  /* 0x0000000401067c10 */ /* 0x002fc4000ff1e0ff */
[----:B--2---:R-:W-:Y:S02]  /*01b0*/  MOV R4, UR6 ;  /* 0x0000000600047c02 */ /* 0x004fe40008000f00 */
[----:B------:R-:W-:Y:S02]  /*01c0*/  MOV R5, UR7 ;  /* 0x0000000700057c02 */ /* 0x000fe40008000f00 */
[----:B---3--:R-:W-:-:S07]  /*01d0*/  IADD3.X R7, PT, PT, RZ, UR5, RZ, P0, !PT ;  /* 0x00000005ff077c10 */ /* 0x008fce00087fe4ff */
[----:B------:R-:W-:-:S07]  /*01e0*/  LEPC R20, `(.L_x_0) ;  /* 0x000000001014794e */ /* 0x000fce0000000000 */
[----:B0-----:R-:W-:Y:S05]  /*01f0*/  CALL.ABS.NOINC R2 ;  /* 0x0000000002007343 */ /* 0x001fea0003c00000 */
.L_x_0:
[----:B------:R-:W-:Y:S05]  /*0200*/  EXIT ;  /* 0x000000000000794d */ /* 0x000fea0003800000 */
.L_x_1:
[----:B------:R-:W-:-:S00]  /*0210*/  BRA `(.L_x_1) ;  /* 0xfffffffc00fc7947 */ /* 0x000fc0000383ffff */
[----:B------:R-:W-:-:S00]  /*0220*/  NOP ;  /* 0x0000000000007918 */ /* 0x000fc00000000000 */
        /* <DEDUP_REMOVED lines=13> */
.L_x_2:


//--------------------- .nv.global.init           --------------------------
	.section	.nv.global.init,"aw",@progbits
.nv.global.init:
	.type		$str,@object
	.size		$str,(.L_0 - $str)
$str:
        /*0000*/ 	.byte	0x74, 0x64, 0x78, 0x3a, 0x20, 0x25, 0x64, 0x0a, 0x00
.L_0:


//--------------------- .nv.shared.reserved.0     --------------------------
	.section	.nv.shared.reserved.0,"aw",@nobits
	.weak		__nv_reservedSMEM_offset_0_alias
	.size		__nv_reservedSMEM_offset_0_alias, 0, 64
	.other		__nv_reservedSMEM_offset_0_alias,@"STO_CUDA_RESERVED_SHARED STV_DEFAULT"
__nv_reservedSMEM_offset_0_alias:
	.zero		0
	.zero		64


//--------------------- .nv.constant0._Z7displayv --------------------------
	.section	.nv.constant0._Z7displayv,"a",@progbits
	.sectionflags	@""
	.align	4
.nv.constant0._Z7displayv:
	.zero		896


//--------------------- SYMBOLS --------------------------

	.type		.nv.reservedSmem.offset0,@object
	.size		.nv.reservedSmem.offset0,0x4
	.type		vprintf,@function
